//
// Generated by NVIDIA NVVM Compiler
//
// Compiler Build ID: CL-36424714
// Cuda compilation tools, release 13.0, V13.0.88
// Based on NVVM 20.0.0
//

.version 9.0
.target sm_100
.address_size 64

	// .globl	_Z6kernelv
.extern .func  (.param .b32 func_retval0) vprintf
(
	.param .b64 vprintf_param_0,
	.param .b64 vprintf_param_1
)
;
.global .align 1 .b8 $str[31] = {72, 101, 108, 108, 111, 32, 102, 114, 111, 109, 32, 98, 108, 111, 99, 107, 32, 37, 100, 32, 116, 104, 114, 101, 97, 100, 32, 37, 100, 10};

.visible .entry _Z6kernelv()
{
	.local .align 8 .b8 	__local_depot0[8];
	.reg .b64 	%SP;
	.reg .b64 	%SPL;
	.reg .b32 	%r<5>;
	.reg .b64 	%rd<5>;

	mov.u64 	%SPL, __local_depot0;
	cvta.local.u64 	%SP, %SPL;
	add.u64 	%rd1, %SP, 0;
	add.u64 	%rd2, %SPL, 0;
	mov.u32 	%r1, %ctaid.x;
	mov.u32 	%r2, %tid.x;
	st.local.v2.u32 	[%rd2], {%r1, %r2};
	mov.u64 	%rd3, $str;
	cvta.global.u64 	%rd4, %rd3;
	{ // callseq 0, 0
	.param .b64 param0;
	st.param.b64 	[param0], %rd4;
	.param .b64 param1;
	st.param.b64 	[param1], %rd1;
	.param .b32 retval0;
	call.uni (retval0), 
	vprintf, 
	(
	param0, 
	param1
	);
	ld.param.b32 	%r3, [retval0];
	} // callseq 0
	ret;

}


// ===== COMPILED SASS (sm_100) =====

	.target	sm_100

	.elftype	@"ET_EXEC"


//--------------------- .note.nv.tkinfo           --------------------------
	.section	.note.nv.tkinfo,"",@"SHT_NOTE"
	.sectionflags	@"SHF_NOTE_NV_TKINFO"
	.tkinfo
        /*0018*/ 	.word	0x00000002
        /*0030*/ 	.string	""
        /*0030*/ 	.string	"ptxas"
        /*0030*/ 	.string	"Cuda compilation tools, release 13.0, V13.0.88"
        /*0030*/ 	.string	"Build cuda_13.0.r13.0/compiler.36424714_0"
        /*0030*/ 	.string	"-arch sm_100 -m 64 "



//--------------------- .note.nv.cuinfo           --------------------------
	.section	.note.nv.cuinfo,"",@"SHT_NOTE"
	.sectionflags	@"SHF_NOTE_NV_CUINFO"
        /*0018*/ 	.short	0x0002
        /*001a*/ 	.short	0x0064
        /*001c*/ 	.short	0x0082
	.zero		2


//--------------------- .nv.info                  --------------------------
	.section	.nv.info,"",@"SHT_CUDA_INFO"
	.align	4


	//----- nvinfo : EIATTR_REGCOUNT
	.align		4
        /*0000*/ 	.byte	0x04, 0x2f
        /*0002*/ 	.short	(.L_2 - .L_1)
	.align		4
.L_1:
        /*0004*/ 	.word	index@(_Z6kernelv)
        /*0008*/ 	.word	0x00000018


	//----- nvinfo : EIATTR_FRAME_SIZE
	.align		4
.L_2:
        /*000c*/ 	.byte	0x04, 0x11
        /*000e*/ 	.short	(.L_4 - .L_3)
	.align		4
.L_3:
        /*0010*/ 	.word	index@(_Z6kernelv)
        /*0014*/ 	.word	0x00000008


	//----- nvinfo : EIATTR_MIN_STACK_SIZE
	.align		4
.L_4:
        /*0018*/ 	.byte	0x04, 0x12
        /*001a*/ 	.short	(.L_6 - .L_5)
	.align		4
.L_5:
        /*001c*/ 	.word	index@(_Z6kernelv)
        /*0020*/ 	.word	0x00000008
.L_6:


//--------------------- .nv.compat                --------------------------
	.section	.nv.compat,"",@"SHT_CUDA_COMPAT_INFO"
	.align	4
        /*0000*/ 	.byte	0x02, 0x09, 0x00, 0x00, 0x02, 0x02, 0x01, 0x00, 0x02, 0x05, 0x05, 0x00, 0x03, 0x07, 0x01, 0x01
        /*0010*/ 	.byte	0x02, 0x03, 0x00, 0x00, 0x02, 0x06, 0x01, 0x00, 0x04, 0x0b, 0x08, 0x00, 0x09, 0x00, 0x00, 0x00
        /*0020*/ 	.byte	0x00, 0x00, 0x00, 0x00


//--------------------- .nv.info._Z6kernelv       --------------------------
	.section	.nv.info._Z6kernelv,"",@"SHT_CUDA_INFO"
	.sectionflags	@""
	.align	4


	//----- nvinfo : EIATTR_CUDA_API_VERSION
	.align		4
        /*0000*/ 	.byte	0x04, 0x37
        /*0002*/ 	.short	(.L_8 - .L_7)
.L_7:
        /*0004*/ 	.word	0x00000082


	//----- nvinfo : EIATTR_SPARSE_MMA_MASK
	.align		4
.L_8:
        /*0008*/ 	.byte	0x03, 0x50
        /*000a*/ 	.short	0x0000


	//----- nvinfo : EIATTR_MAXREG_COUNT
	.align		4
        /*000c*/ 	.byte	0x03, 0x1b
        /*000e*/ 	.short	0x00ff


	//----- nvinfo : EIATTR_EXTERNS
	.align		4
        /*0010*/ 	.byte	0x04, 0x0f
        /*0012*/ 	.short	(.L_10 - .L_9)


	//   ....[0]....
	.align		4
.L_9:
        /*0014*/ 	.word	index@(vprintf)


	//----- nvinfo : EIATTR_MERCURY_ISA_VERSION
	.align		4
.L_10:
        /*0018*/ 	.byte	0x03, 0x5f
        /*001a*/ 	.short	0x0101


	//----- nvinfo : EIATTR_VRC_CTA_INIT_COUNT
	.align		4
        /*001c*/ 	.byte	0x02, 0x4a
	.zero		1
	.zero		1


	//----- nvinfo : EIATTR_SYSCALL_OFFSETS
	.align		4
        /*0020*/ 	.byte	0x04, 0x46
        /*0022*/ 	.short	(.L_12 - .L_11)


	//   ....[0]....
.L_11:
        /*0024*/ 	.word	0x000000f0


	//----- nvinfo : EIATTR_EXIT_INSTR_OFFSETS
	.align		4
.L_12:
        /*0028*/ 	.byte	0x04, 0x1c
        /*002a*/ 	.short	(.L_14 - .L_13)


	//   ....[0]....
.L_13:
        /*002c*/ 	.word	0x00000100


	//----- nvinfo : EIATTR_SW_WAR
	.align		4
.L_14:
        /*0030*/ 	.byte	0x04, 0x36
        /*0032*/ 	.short	(.L_16 - .L_15)
.L_15:
        /*0034*/ 	.word	0x00000008
.L_16:


//--------------------- .nv.callgraph             --------------------------
	.section	.nv.callgraph,"",@"SHT_CUDA_CALLGRAPH"
	.align	4
	.sectionentsize	8
	.align		4
        /*0000*/ 	.word	0x00000000
	.align		4
        /*0004*/ 	.word	0xffffffff
	.align		4
        /*0008*/ 	.word	index@(_Z6kernelv)
	.align		4
        /*000c*/ 	.word	index@(vprintf)
	.align		4
        /*0010*/ 	.word	0x00000000
	.align		4
        /*0014*/ 	.word	0xfffffffe
	.align		4
        /*0018*/ 	.word	0x00000000
	.align		4
        /*001c*/ 	.word	0xfffffffd
	.align		4
        /*0020*/ 	.word	0x00000000
	.align		4
        /*0024*/ 	.word	0xfffffffc


//--------------------- .nv.constant4             --------------------------
	.section	.nv.constant4,"a",@progbits
	.align	8
	.align		8
.nv.constant4:
        /*0000*/ 	.dword	vprintf
	.align		8
        /*0008*/ 	.dword	$str


//--------------------- .text._Z6kernelv          --------------------------
	.section	.text._Z6kernelv,"ax",@progbits
	.align	128
        .global         _Z6kernelv
        .type           _Z6kernelv,@function
        .size           _Z6kernelv,(.L_x_2 - _Z6kernelv)
        .other          _Z6kernelv,@"STO_CUDA_ENTRY STV_DEFAULT"
_Z6kernelv:
.text._Z6kernelv:
[----:B------:R-:W0:Y:S01]  /*0000*/  LDC R1, c[0x0][0x37c] ;  /* 0x0000df00ff017b82 */ /* 0x000e220000000800 */
[----:B------:R-:W1:Y:S01]  /*0010*/  S2R R8, SR_CTAID.X ;  /* 0x0000000000087919 */ /* 0x000e620000002500 */
[----:B0-----:R-:W-:Y:S01]  /*0020*/  VIADD R1, R1, 0xfffffff8 ;  /* 0xfffffff801017836 */ /* 0x001fe20000000000 */
[----:B------:R-:W-:Y:S01]  /*0030*/  MOV R0, 0x0 ;  /* 0x0000000000007802 */ /* 0x000fe20000000f00 */
[----:B------:R-:W0:Y:S01]  /*0040*/  LDCU UR4, c[0x0][0x2f8] ;  /* 0x00005f00ff0477ac */ /* 0x000e220008000800 */
[----:B------:R-:W1:Y:S03]  /*0050*/  S2R R9, SR_TID.X ;  /* 0x0000000000097919 */ /* 0x000e660000002100 */
[----:B------:R2:W3:Y:S01]  /*0060*/  LDC.64 R2, c[0x4][R0] ;  /* 0x0100000000027b82 */ /* 0x0004e20000000a00 */
[----:B------:R-:W4:Y:S01]  /*0070*/  LDCU.64 UR6, c[0x4][0x8] ;  /* 0x01000100ff0677ac */ /* 0x000f220008000a00 */
[----:B------:R-:W5:Y:S01]  /*0080*/  LDCU UR5, c[0x0][0x2fc] ;  /* 0x00005f80ff0577ac */ /* 0x000f620008000800 */
[----:B0-----:R-:W-:Y:S01]  /*0090*/  IADD3 R6, P0, PT, R1, UR4, RZ ;  /* 0x0000000401067c10 */ /* 0x001fe2000ff1e0ff */
[----:B----4-:R-:W-:Y:S01]  /*00a0*/  IMAD.U32 R4, RZ, RZ, UR6 ;  /* 0x00000006ff047e24 */ /* 0x010fe2000f8e00ff */
[----:B------:R-:W-:-:S03]  /*00b0*/  MOV R5, UR7 ;  /* 0x0000000700057c02 */ /* 0x000fc60008000f00 */
[----:B-----5:R-:W-:Y:S01]  /*00c0*/  IMAD.X R7, RZ, RZ, UR5, P0 ;  /* 0x00000005ff077e24 */ /* 0x020fe200080e06ff */
[----:B-1----:R2:W-:Y:S07]  /*00d0*/  STL.64 [R1], R8 ;  /* 0x0000000801007387 */ /* 0x0025ee0000100a00 */
[----:B------:R-:W-:-:S07]  /*00e0*/  LEPC R20, `(.L_x_0) ;  /* 0x000000001014794e */ /* 0x000fce0000000000 */
[----:B--23--:R-:W-:Y:S05]  /*00f0*/  CALL.ABS.NOINC R2 ;  /* 0x0000000002007343 */ /* 0x00cfea0003c00000 */
.L_x_0:
[----:B------:R-:W-:Y:S05]  /*0100*/  EXIT ;  /* 0x000000000000794d */ /* 0x000fea0003800000 */
.L_x_1:
[----:B------:R-:W-:-:S00]  /*0110*/  BRA `(.L_x_1) ;  /* 0xfffffffc00fc7947 */ /* 0x000fc0000383ffff */
[----:B------:R-:W-:-:S00]  /*0120*/  NOP ;  /* 0x0000000000007918 */ /* 0x000fc00000000000 */
        /* <DEDUP_REMOVED lines=13> */
.L_x_2:


//--------------------- .nv.global.init           --------------------------
	.section	.nv.global.init,"aw",@progbits
.nv.global.init:
	.type		$str,@object
	.size		$str,(.L_0 - $str)
$str:
        /*0000*/ 	.byte	0x48, 0x65, 0x6c, 0x6c, 0x6f, 0x20, 0x66, 0x72, 0x6f, 0x6d, 0x20, 0x62, 0x6c, 0x6f, 0x63, 0x6b
        /*0010*/ 	.byte	0x20, 0x25, 0x64, 0x20, 0x74, 0x68, 0x72, 0x65, 0x61, 0x64, 0x20, 0x25, 0x64, 0x0a, 0x00
.L_0:


//--------------------- .nv.shared.reserved.0     --------------------------
	.section	.nv.shared.reserved.0,"aw",@nobits
	.weak		__nv_reservedSMEM_offset_0_alias
	.size		__nv_reservedSMEM_offset_0_alias, 0, 64
	.other		__nv_reservedSMEM_offset_0_alias,@"STO_CUDA_RESERVED_SHARED STV_DEFAULT"
__nv_reservedSMEM_offset_0_alias:
	.zero		0
	.zero		64


//--------------------- .nv.constant0._Z6kernelv  --------------------------
	.section	.nv.constant0._Z6kernelv,"a",@progbits
	.sectionflags	@""
	.align	4
.nv.constant0._Z6kernelv:
	.zero		896


//--------------------- SYMBOLS --------------------------

	.type		.nv.reservedSmem.offset0,@object
	.size		.nv.reservedSmem.offset0,0x4
	.type		vprintf,@function
